	.headerflags	@"EF_CUDA_TEXMODE_UNIFIED EF_CUDA_64BIT_ADDRESS EF_CUDA_ACCELERATORS EF_CUDA_SM90 EF_CUDA_VIRTUAL_SM(EF_CUDA_SM90)"
	.elftype	@"ET_EXEC"


//--------------------- .nv.info                  --------------------------
	.section	.nv.info,"",@"SHT_CUDA_INFO"
	.align	4


	//----- nvinfo : EIATTR_REGCOUNT
	.align		4
        /*0000*/ 	.byte	0x04, 0x2f
        /*0002*/ 	.short	(.L_2 - .L_1)
	.align		4
.L_1:
        /*0004*/ 	.word	index@(triton_poi_fused_convolution_elu_40)
        /*0008*/ 	.word	0x00000016


	//----- nvinfo : EIATTR_MIN_STACK_SIZE
	.align		4
.L_2:
        /*000c*/ 	.byte	0x04, 0x12
        /*000e*/ 	.short	(.L_4 - .L_3)
	.align		4
.L_3:
        /*0010*/ 	.word	index@(triton_poi_fused_convolution_elu_40)
        /*0014*/ 	.word	0x00000000


	//----- nvinfo : EIATTR_FRAME_SIZE
	.align		4
.L_4:
        /*0018*/ 	.byte	0x04, 0x11
        /*001a*/ 	.short	(.L_6 - .L_5)
	.align		4
.L_5:
        /*001c*/ 	.word	index@(triton_poi_fused_convolution_elu_40)
        /*0020*/ 	.word	0x00000000


	//----- nvinfo : EIATTR_MIN_STACK_SIZE
	.align		4
.L_6:
        /*0024*/ 	.byte	0x04, 0x12
        /*0026*/ 	.short	(.L_8 - .L_7)
	.align		4
.L_7:
        /*0028*/ 	.word	index@(triton_poi_fused_convolution_elu_40)
        /*002c*/ 	.word	0x00000000
.L_8:


//--------------------- .nv.info.triton_poi_fused_convolution_elu_40 --------------------------
	.section	.nv.info.triton_poi_fused_convolution_elu_40,"",@"SHT_CUDA_INFO"
	.sectionflags	@""
	.align	4


	//----- nvinfo : EIATTR_CUDA_API_VERSION
	.align		4
        /*0000*/ 	.byte	0x04, 0x37
        /*0002*/ 	.short	(.L_10 - .L_9)
.L_9:
        /*0004*/ 	.word	0x0000007c


	//----- nvinfo : EIATTR_KPARAM_INFO
	.align		4
.L_10:
        /*0008*/ 	.byte	0x04, 0x17
        /*000a*/ 	.short	(.L_12 - .L_11)
.L_11:
        /*000c*/ 	.word	0x00000000
        /*0010*/ 	.short	0x0002
        /*0012*/ 	.short	0x0010
        /*0014*/ 	.byte	0x00, 0xf0, 0x11, 0x00


	//----- nvinfo : EIATTR_KPARAM_INFO
	.align		4
.L_12:
        /*0018*/ 	.byte	0x04, 0x17
        /*001a*/ 	.short	(.L_14 - .L_13)
.L_13:
        /*001c*/ 	.word	0x00000000
        /*0020*/ 	.short	0x0001
        /*0022*/ 	.short	0x0008
        /*0024*/ 	.byte	0x00, 0xf4, 0x21, 0x00


	//----- nvinfo : EIATTR_KPARAM_INFO
	.align		4
.L_14:
        /*0028*/ 	.byte	0x04, 0x17
        /*002a*/ 	.short	(.L_16 - .L_15)
.L_15:
        /*002c*/ 	.word	0x00000000
        /*0030*/ 	.short	0x0000
        /*0032*/ 	.short	0x0000
        /*0034*/ 	.byte	0x00, 0xf4, 0x21, 0x00


	//----- nvinfo : EIATTR_SPARSE_MMA_MASK
	.align		4
.L_16:
        /*0038*/ 	.byte	0x03, 0x50
        /*003a*/ 	.short	0x0000


	//----- nvinfo : EIATTR_MAXREG_COUNT
	.align		4
        /*003c*/ 	.byte	0x03, 0x1b
        /*003e*/ 	.short	0x00ff


	//----- nvinfo : EIATTR_EXIT_INSTR_OFFSETS
	.align		4
        /*0040*/ 	.byte	0x04, 0x1c
        /*0042*/ 	.short	(.L_18 - .L_17)


	//   ....[0]....
.L_17:
        /*0044*/ 	.word	0x000004c0


	//----- nvinfo : EIATTR_REQNTID
	.align		4
.L_18:
        /*0048*/ 	.byte	0x04, 0x10
        /*004a*/ 	.short	(.L_20 - .L_19)
.L_19:
        /*004c*/ 	.word	0x00000100
        /*0050*/ 	.word	0x00000001
        /*0054*/ 	.word	0x00000001


	//----- nvinfo : EIATTR_CBANK_PARAM_SIZE
	.align		4
.L_20:
        /*0058*/ 	.byte	0x03, 0x19
        /*005a*/ 	.short	0x0014


	//----- nvinfo : EIATTR_PARAM_CBANK
	.align		4
        /*005c*/ 	.byte	0x04, 0x0a
        /*005e*/ 	.short	(.L_22 - .L_21)
	.align		4
.L_21:
        /*0060*/ 	.word	index@(.nv.constant0.triton_poi_fused_convolution_elu_40)
        /*0064*/ 	.short	0x0210
        /*0066*/ 	.short	0x0014


	//----- nvinfo : EIATTR_SW_WAR
	.align		4
.L_22:
        /*0068*/ 	.byte	0x04, 0x36
        /*006a*/ 	.short	(.L_24 - .L_23)
.L_23:
        /*006c*/ 	.word	0x00000008
.L_24:


//--------------------- .nv.callgraph             --------------------------
	.section	.nv.callgraph,"",@"SHT_CUDA_CALLGRAPH"
	.align	4
	.sectionentsize	8
	.align		4
        /*0000*/ 	.word	0x00000000
	.align		4
        /*0004*/ 	.word	0xffffffff
	.align		4
        /*0008*/ 	.word	0x00000000
	.align		4
        /*000c*/ 	.word	0xfffffffe
	.align		4
        /*0010*/ 	.word	0x00000000
	.align		4
        /*0014*/ 	.word	0xfffffffd
	.align		4
        /*0018*/ 	.word	0x00000000
	.align		4
        /*001c*/ 	.word	0xfffffffc


//--------------------- .nv.constant4             --------------------------
	.section	.nv.constant4,"a",@progbits
	.align	8
	.align		8
.nv.constant4:
        /*0000*/ 	.dword	_$_str


//--------------------- .text.triton_poi_fused_convolution_elu_40 --------------------------
	.section	.text.triton_poi_fused_convolution_elu_40,"ax",@progbits
	.align	128
        .global         triton_poi_fused_convolution_elu_40
        .type           triton_poi_fused_convolution_elu_40,@function
        .size           triton_poi_fused_convolution_elu_40,(.L_x_1 - triton_poi_fused_convolution_elu_40)
        .other          triton_poi_fused_convolution_elu_40,@"STO_CUDA_ENTRY STV_DEFAULT"
triton_poi_fused_convolution_elu_40:
.text.triton_poi_fused_convolution_elu_40:
[----:B------:R-:W-:Y:S01]  /*0000*/  LDC R1, c[0x0][0x28] ;  /* 0x00000a00ff017b82 */ /* 0x000fe20000000800 */
[----:B------:R-:W1:Y:S07]  /*0010*/  S2R R0, SR_TID.X ;  /* 0x0000000000007919 */ /* 0x000e6e0000002100 */
[----:B------:R-:W2:Y:S01]  /*0020*/  LDC.64 R6, c[0x0][0x218] ;  /* 0x00008600ff067b82 */ /* 0x000ea20000000a00 */
[----:B------:R-:W-:Y:S01]  /*0030*/  ULDC.64 UR4, c[0x0][0x208] ;  /* 0x0000820000047ab9 */ /* 0x000fe20000000a00 */
[----:B------:R-:W3:Y:S06]  /*0040*/  S2R R5, SR_CTAID.X ;  /* 0x0000000000057919 */ /* 0x000eec0000002500 */
[----:B------:R-:W4:Y:S01]  /*0050*/  LDC.64 R2, c[0x0][0x210] ;  /* 0x00008400ff027b82 */ /* 0x000f220000000a00 */
[----:B-1----:R-:W-:-:S04]  /*0060*/  SHF.L.U32 R0, R0, 0x1, RZ ;  /* 0x0000000100007819 */ /* 0x002fc800000006ff */
[----:B------:R-:W-:Y:S02]  /*0070*/  LOP3.LUT R0, R0, 0x1fe, RZ, 0xc0, !PT ;  /* 0x000001fe00007812 */ /* 0x000fe400078ec0ff */
[----:B---3--:R-:W-:Y:S02]  /*0080*/  SHF.R.S32.HI R4, RZ, 0x16, R5 ;  /* 0x00000016ff047819 */ /* 0x008fe40000011405 */
[----:B------:R-:W-:Y:S02]  /*0090*/  LEA R5, R5, R0, 0x9 ;  /* 0x0000000005057211 */ /* 0x000fe400078e48ff */
[----:B------:R-:W-:-:S03]  /*00a0*/  SGXT R0, R4, 0x1 ;  /* 0x000000010400781a */ /* 0x000fc60000000200 */
[----:B----4-:R-:W-:Y:S01]  /*00b0*/  IMAD.WIDE R2, R5, 0x4, R2 ;  /* 0x0000000405027825 */ /* 0x010fe200078e0202 */
[----:B------:R-:W-:-:S04]  /*00c0*/  LEA.HI R0, R0, R5, RZ, 0x8 ;  /* 0x0000000500007211 */ /* 0x000fc800078f40ff */
[----:B------:R-:W-:-:S04]  /*00d0*/  LOP3.LUT R0, R0, 0xffffff00, RZ, 0xc0, !PT ;  /* 0xffffff0000007812 */ /* 0x000fc800078ec0ff */
[----:B------:R-:W-:Y:S02]  /*00e0*/  IADD3 R9, R5, -R0, RZ ;  /* 0x8000000005097210 */ /* 0x000fe40007ffe0ff */
[----:B------:R-:W3:Y:S03]  /*00f0*/  LDG.E.64 R4, desc[UR4][R2.64] ;  /* 0x0000000402047981 */ /* 0x000ee6000c1e1b00 */
[----:B--2---:R-:W-:-:S06]  /*0100*/  IMAD.WIDE R6, R9, 0x4, R6 ;  /* 0x0000000409067825 */ /* 0x004fcc00078e0206 */
[----:B------:R-:W3:Y:S01]  /*0110*/  LDG.E.EL.64 R6, desc[UR4][R6.64] ;  /* 0x0000000406067981 */ /* 0x000ee2000c2e1b00 */
[----:B------:R-:W-:Y:S01]  /*0120*/  HFMA2.MMA R19, -RZ, RZ, 0.83837890625, -4044 ;  /* 0x3ab5ebe6ff137435 */ /* 0x000fe200000001ff */
[----:B---3--:R-:W-:Y:S01]  /*0130*/  FADD R0, R5, R7 ;  /* 0x0000000705007221 */ /* 0x008fe20000000000 */
[----:B------:R-:W-:-:S03]  /*0140*/  FADD R8, R4, R6 ;  /* 0x0000000604087221 */ /* 0x000fc60000000000 */
[----:B------:R-:W-:Y:S01]  /*0150*/  FMUL R11, R0, 1.4426950216293334961 ;  /* 0x3fb8aa3b000b7820 */ /* 0x000fe20000400000 */
[----:B------:R-:W-:-:S05]  /*0160*/  FMUL R9, R8, 1.4426950216293334961 ;  /* 0x3fb8aa3b08097820 */ /* 0x000fca0000400000 */
[----:B------:R-:W1:Y:S01]  /*0170*/  FRND R11, R11 ;  /* 0x0000000b000b7307 */ /* 0x000e620000201000 */
[----:B------:R-:W-:Y:S01]  /*0180*/  FADD.FTZ R12, |R0|, -RZ ;  /* 0x800000ff000c7221 */ /* 0x000fe20000010200 */
[----:B------:R-:W-:-:S06]  /*0190*/  FADD.FTZ R10, |R8|, -RZ ;  /* 0x800000ff080a7221 */ /* 0x000fcc0000010200 */
[----:B------:R-:W2:Y:S01]  /*01a0*/  FRND R9, R9 ;  /* 0x0000000900097307 */ /* 0x000ea20000201000 */
[----:B------:R-:W-:Y:S02]  /*01b0*/  FSETP.GEU.AND P1, PT, R12, 0.40999999642372131348, PT ;  /* 0x3ed1eb850c00780b */ /* 0x000fe40003f2e000 */
[----:B------:R-:W-:Y:S02]  /*01c0*/  FSETP.GEU.AND P0, PT, R10, 0.40999999642372131348, PT ;  /* 0x3ed1eb850a00780b */ /* 0x000fe40003f0e000 */
[----:B-1----:R-:W-:Y:S02]  /*01d0*/  FSEL R15, R11, RZ, P1 ;  /* 0x000000ff0b0f7208 */ /* 0x002fe40000800000 */
[----:B--2---:R-:W-:-:S03]  /*01e0*/  FSEL R13, R9, RZ, P0 ;  /* 0x000000ff090d7208 */ /* 0x004fc60000000000 */
[C---:B------:R-:W-:Y:S01]  /*01f0*/  FFMA.FTZ R12, -R15.reuse, 0.693145751953125, R0 ;  /* 0x3f3172000f0c7823 */ /* 0x040fe20000010100 */
[----:B------:R-:W-:Y:S01]  /*0200*/  FSETP.NEU.AND P2, PT, R15, 128, PT ;  /* 0x430000000f00780b */ /* 0x000fe20003f4d000 */
[----:B------:R-:W-:Y:S02]  /*0210*/  FFMA.FTZ R10, -R13, 0.693145751953125, R8 ;  /* 0x3f3172000d0a7823 */ /* 0x000fe40000010108 */
[----:B------:R-:W-:Y:S01]  /*0220*/  FFMA.FTZ R16, -R15, 1.428606765330187045e-06, R12 ;  /* 0x35bfbe8e0f107823 */ /* 0x000fe2000001010c */
[C---:B------:R-:W-:Y:S01]  /*0230*/  FSETP.NEU.AND P3, PT, R13.reuse, 128, PT ;  /* 0x430000000d00780b */ /* 0x040fe20003f6d000 */
[----:B------:R-:W-:Y:S01]  /*0240*/  FFMA.FTZ R14, -R13, 1.428606765330187045e-06, R10 ;  /* 0x35bfbe8e0d0e7823 */ /* 0x000fe2000001010a */
[----:B------:R-:W-:Y:S01]  /*0250*/  FSEL R9, R15, 127, P2 ;  /* 0x42fe00000f097808 */ /* 0x000fe20001000000 */
[-C--:B------:R-:W-:Y:S01]  /*0260*/  FFMA.FTZ R17, R16, R19.reuse, 0.0083824126049876213074 ;  /* 0x3c09566310117423 */ /* 0x080fe20000010013 */
[----:B------:R-:W-:Y:S01]  /*0270*/  FSEL R10, R13, 127, P3 ;  /* 0x42fe00000d0a7808 */ /* 0x000fe20001800000 */
[----:B------:R-:W-:Y:S01]  /*0280*/  FFMA.FTZ R15, R14, R19, 0.0083824126049876213074 ;  /* 0x3c0956630e0f7423 */ /* 0x000fe20000010013 */
[----:B------:R-:W1:Y:S01]  /*0290*/  MUFU.EX2 R11, R9 ;  /* 0x00000009000b7308 */ /* 0x000e620000000800 */
[----:B------:R-:W-:-:S02]  /*02a0*/  FFMA.FTZ R17, R16, R17, 0.041667830199003219604 ;  /* 0x3d2aabe310117423 */ /* 0x000fc40000010011 */
[----:B------:R-:W-:Y:S02]  /*02b0*/  FFMA.FTZ R15, R14, R15, 0.041667830199003219604 ;  /* 0x3d2aabe30e0f7423 */ /* 0x000fe4000001000f */
[----:B------:R-:W-:-:S03]  /*02c0*/  FFMA.FTZ R17, R16, R17, 0.16666397452354431152 ;  /* 0x3e2aa9f610117423 */ /* 0x000fc60000010011 */
[----:B------:R-:W2:Y:S01]  /*02d0*/  MUFU.EX2 R12, R10 ;  /* 0x0000000a000c7308 */ /* 0x000ea20000000800 */
[----:B------:R-:W-:Y:S01]  /*02e0*/  FFMA.FTZ R15, R14, R15, 0.16666397452354431152 ;  /* 0x3e2aa9f60e0f7423 */ /* 0x000fe2000001000f */
[----:B------:R-:W-:-:S03]  /*02f0*/  FFMA.FTZ R17, R16, R17, 0.49999994039535522461 ;  /* 0x3efffffe10117423 */ /* 0x000fc60000010011 */
[----:B------:R-:W-:Y:S01]  /*0300*/  FFMA.FTZ R15, R14, R15, 0.49999994039535522461 ;  /* 0x3efffffe0e0f7423 */ /* 0x000fe2000001000f */
[----:B------:R-:W-:-:S03]  /*0310*/  FMUL R17, R16, R17 ;  /* 0x0000001110117220 */ /* 0x000fc60000400000 */
[----:B------:R-:W-:Y:S01]  /*0320*/  FMUL R15, R14, R15 ;  /* 0x0000000f0e0f7220 */ /* 0x000fe20000400000 */
[----:B------:R-:W-:Y:S01]  /*0330*/  FFMA.FTZ R16, R16, R17, R16 ;  /* 0x0000001110107223 */ /* 0x000fe20000010010 */
[C---:B-1----:R-:W-:Y:S02]  /*0340*/  FADD R18, R11.reuse, -1 ;  /* 0xbf8000000b127421 */ /* 0x042fe40000000000 */
[----:B------:R-:W-:Y:S01]  /*0350*/  FFMA.FTZ R15, R14, R15, R14 ;  /* 0x0000000f0e0f7223 */ /* 0x000fe2000001000e */
[----:B--2---:R-:W-:Y:S01]  /*0360*/  FADD R13, R12, -1 ;  /* 0xbf8000000c0d7421 */ /* 0x004fe20000000000 */
[----:B------:R-:W-:Y:S01]  /*0370*/  FFMA.FTZ R11, R11, R16, R18 ;  /* 0x000000100b0b7223 */ /* 0x000fe20000010012 */
[----:B------:R-:W-:Y:S02]  /*0380*/  FSETP.NEU.AND P0, PT, R8, RZ, PT ;  /* 0x000000ff0800720b */ /* 0x000fe40003f0d000 */
[----:B------:R-:W-:Y:S01]  /*0390*/  FFMA.FTZ R12, R12, R15, R13 ;  /* 0x0000000f0c0c7223 */ /* 0x000fe2000001000d */
[----:B------:R-:W-:Y:S01]  /*03a0*/  FSETP.NEU.AND P1, PT, R0, RZ, PT ;  /* 0x000000ff0000720b */ /* 0x000fe20003f2d000 */
[----:B------:R-:W-:Y:S01]  /*03b0*/  @!P2 FADD R11, R11, R11 ;  /* 0x0000000b0b0ba221 */ /* 0x000fe20000000000 */
[----:B------:R-:W-:Y:S01]  /*03c0*/  FSETP.GT.AND P4, PT, R9, 128, PT ;  /* 0x430000000900780b */ /* 0x000fe20003f84000 */
[----:B------:R-:W-:Y:S01]  /*03d0*/  @!P3 FADD R12, R12, R12 ;  /* 0x0000000c0c0cb221 */ /* 0x000fe20000000000 */
[----:B------:R-:W-:-:S02]  /*03e0*/  FSETP.GT.AND P3, PT, R10, 128, PT ;  /* 0x430000000a00780b */ /* 0x000fc40003f64000 */
[----:B------:R-:W-:Y:S02]  /*03f0*/  FSETP.GEU.AND P2, PT, R9, -25, PT ;  /* 0xc1c800000900780b */ /* 0x000fe40003f4e000 */
[----:B------:R-:W-:Y:S02]  /*0400*/  FSEL R11, R11, +INF , !P4 ;  /* 0x7f8000000b0b7808 */ /* 0x000fe40006000000 */
[----:B------:R-:W-:Y:S02]  /*0410*/  FSETP.GEU.AND P4, PT, R10, -25, PT ;  /* 0xc1c800000a00780b */ /* 0x000fe40003f8e000 */
[----:B------:R-:W-:Y:S01]  /*0420*/  FSEL R12, R12, +INF , !P3 ;  /* 0x7f8000000c0c7808 */ /* 0x000fe20005800000 */
[----:B------:R-:W-:Y:S01]  /*0430*/  FADD R9, R8, R8 ;  /* 0x0000000808097221 */ /* 0x000fe20000000000 */
[----:B------:R-:W-:Y:S01]  /*0440*/  FSEL R11, R11, -1, P2 ;  /* 0xbf8000000b0b7808 */ /* 0x000fe20001000000 */
[----:B------:R-:W-:Y:S01]  /*0450*/  @!P1 FADD R11, R0, R0 ;  /* 0x00000000000b9221 */ /* 0x000fe20000000000 */
[----:B------:R-:W-:-:S02]  /*0460*/  @P0 FSEL R9, R12, -1, P4 ;  /* 0xbf8000000c090808 */ /* 0x000fc40002000000 */
[----:B------:R-:W-:Y:S02]  /*0470*/  FSETP.GT.AND P2, PT, R4, -R6, PT ;  /* 0x800000060400720b */ /* 0x000fe40003f44000 */
[----:B------:R-:W-:Y:S02]  /*0480*/  FSETP.GT.AND P0, PT, R5, -R7, PT ;  /* 0x800000070500720b */ /* 0x000fe40003f04000 */
[----:B------:R-:W-:Y:S02]  /*0490*/  FSEL R10, R8, R9, P2 ;  /* 0x00000009080a7208 */ /* 0x000fe40001000000 */
[----:B------:R-:W-:-:S05]  /*04a0*/  FSEL R11, R0, R11, P0 ;  /* 0x0000000b000b7208 */ /* 0x000fca0000000000 */
[----:B------:R-:W-:Y:S01]  /*04b0*/  STG.E.64 desc[UR4][R2.64], R10 ;  /* 0x0000000a02007986 */ /* 0x000fe2000c101b04 */
[----:B------:R-:W-:Y:S05]  /*04c0*/  EXIT ;  /* 0x000000000000794d */ /* 0x000fea0003800000 */
.L_x_0:
[----:B------:R-:W-:-:S00]  /*04d0*/  BRA `(.L_x_0) ;  /* 0xfffffffc00fc7947 */ /* 0x000fc0000383ffff */
[----:B------:R-:W-:-:S00]  /*04e0*/  NOP ;  /* 0x0000000000007918 */ /* 0x000fc00000000000 */
        /* <DEDUP_REMOVED lines=9> */
.L_x_1:


//--------------------- .nv.global.init           --------------------------
	.section	.nv.global.init,"aw",@progbits
.nv.global.init:
	.type		_$_str,@object
	.size		_$_str,(.L_0 - _$_str)
_$_str:
        /*0000*/ 	.byte	0x5f, 0x5f, 0x43, 0x55, 0x44, 0x41, 0x5f, 0x46, 0x54, 0x5a, 0x00
.L_0:


//--------------------- .nv.constant0.triton_poi_fused_convolution_elu_40 --------------------------
	.section	.nv.constant0.triton_poi_fused_convolution_elu_40,"a",@progbits
	.sectionflags	@""
	.align	4
.nv.constant0.triton_poi_fused_convolution_elu_40:
	.zero		548
